//
// Generated by NVIDIA NVVM Compiler
//
// Compiler Build ID: CL-36424714
// Cuda compilation tools, release 13.0, V13.0.88
// Based on NVVM 20.0.0
//

.version 9.0
.target sm_100
.address_size 64

	// .globl	AddNumbers

.visible .entry AddNumbers(
	.param .u64 .ptr .align 1 AddNumbers_param_0,
	.param .u64 .ptr .align 1 AddNumbers_param_1,
	.param .u64 .ptr .align 1 AddNumbers_param_2,
	.param .u32 AddNumbers_param_3
)
{
	.reg .b32 	%r<13>;
	.reg .b64 	%rd<11>;

	ld.param.u64 	%rd1, [AddNumbers_param_0];
	ld.param.u64 	%rd2, [AddNumbers_param_1];
	ld.param.u64 	%rd3, [AddNumbers_param_2];
	cvta.to.global.u64 	%rd4, %rd3;
	cvta.to.global.u64 	%rd5, %rd2;
	cvta.to.global.u64 	%rd6, %rd1;
	mov.u32 	%r1, %ctaid.x;
	mov.u32 	%r2, %ntid.x;
	mov.u32 	%r3, %tid.x;
	mov.u32 	%r4, %ctaid.y;
	mov.u32 	%r5, %ntid.y;
	mov.u32 	%r6, %tid.y;
	add.s32 	%r7, %r1, %r6;
	mad.lo.s32 	%r8, %r4, %r5, %r7;
	mad.lo.s32 	%r9, %r8, %r2, %r3;
	mul.wide.s32 	%rd7, %r9, 4;
	add.s64 	%rd8, %rd6, %rd7;
	ld.global.u32 	%r10, [%rd8];
	add.s64 	%rd9, %rd5, %rd7;
	ld.global.u32 	%r11, [%rd9];
	add.s32 	%r12, %r11, %r10;
	add.s64 	%rd10, %rd4, %rd7;
	st.global.u32 	[%rd10], %r12;
	ret;

}


// ===== COMPILED SASS (sm_100) =====

	.target	sm_100

	.elftype	@"ET_EXEC"


//--------------------- .note.nv.tkinfo           --------------------------
	.section	.note.nv.tkinfo,"",@"SHT_NOTE"
	.sectionflags	@"SHF_NOTE_NV_TKINFO"
	.tkinfo
        /*0018*/ 	.word	0x00000002
        /*0030*/ 	.string	""
        /*0030*/ 	.string	"ptxas"
        /*0030*/ 	.string	"Cuda compilation tools, release 13.0, V13.0.88"
        /*0030*/ 	.string	"Build cuda_13.0.r13.0/compiler.36424714_0"
        /*0030*/ 	.string	"-arch sm_100 -m 64 "



//--------------------- .note.nv.cuinfo           --------------------------
	.section	.note.nv.cuinfo,"",@"SHT_NOTE"
	.sectionflags	@"SHF_NOTE_NV_CUINFO"
        /*0018*/ 	.short	0x0002
        /*001a*/ 	.short	0x0064
        /*001c*/ 	.short	0x0082
	.zero		2


//--------------------- .nv.info                  --------------------------
	.section	.nv.info,"",@"SHT_CUDA_INFO"
	.align	4


	//----- nvinfo : EIATTR_REGCOUNT
	.align		4
        /*0000*/ 	.byte	0x04, 0x2f
        /*0002*/ 	.short	(.L_1 - .L_0)
	.align		4
.L_0:
        /*0004*/ 	.word	index@(AddNumbers)
        /*0008*/ 	.word	0x0000000c


	//----- nvinfo : EIATTR_FRAME_SIZE
	.align		4
.L_1:
        /*000c*/ 	.byte	0x04, 0x11
        /*000e*/ 	.short	(.L_3 - .L_2)
	.align		4
.L_2:
        /*0010*/ 	.word	index@(AddNumbers)
        /*0014*/ 	.word	0x00000000


	//----- nvinfo : EIATTR_MIN_STACK_SIZE
	.align		4
.L_3:
        /*0018*/ 	.byte	0x04, 0x12
        /*001a*/ 	.short	(.L_5 - .L_4)
	.align		4
.L_4:
        /*001c*/ 	.word	index@(AddNumbers)
        /*0020*/ 	.word	0x00000000
.L_5:


//--------------------- .nv.compat                --------------------------
	.section	.nv.compat,"",@"SHT_CUDA_COMPAT_INFO"
	.align	4
        /*0000*/ 	.byte	0x02, 0x09, 0x00, 0x00, 0x02, 0x02, 0x01, 0x00, 0x02, 0x05, 0x05, 0x00, 0x03, 0x07, 0x01, 0x01
        /*0010*/ 	.byte	0x02, 0x03, 0x00, 0x00, 0x02, 0x06, 0x01, 0x00, 0x04, 0x0b, 0x08, 0x00, 0x09, 0x00, 0x00, 0x00
        /*0020*/ 	.byte	0x00, 0x00, 0x00, 0x00


//--------------------- .nv.info.AddNumbers       --------------------------
	.section	.nv.info.AddNumbers,"",@"SHT_CUDA_INFO"
	.sectionflags	@""
	.align	4


	//----- nvinfo : EIATTR_CUDA_API_VERSION
	.align		4
        /*0000*/ 	.byte	0x04, 0x37
        /*0002*/ 	.short	(.L_7 - .L_6)
.L_6:
        /*0004*/ 	.word	0x00000082


	//----- nvinfo : EIATTR_KPARAM_INFO
	.align		4
.L_7:
        /*0008*/ 	.byte	0x04, 0x17
        /*000a*/ 	.short	(.L_9 - .L_8)
.L_8:
        /*000c*/ 	.word	0x00000000
        /*0010*/ 	.short	0x0003
        /*0012*/ 	.short	0x0018
        /*0014*/ 	.byte	0x00, 0xf0, 0x11, 0x00


	//----- nvinfo : EIATTR_KPARAM_INFO
	.align		4
.L_9:
        /*0018*/ 	.byte	0x04, 0x17
        /*001a*/ 	.short	(.L_11 - .L_10)
.L_10:
        /*001c*/ 	.word	0x00000000
        /*0020*/ 	.short	0x0002
        /*0022*/ 	.short	0x0010
        /*0024*/ 	.byte	0x00, 0xf5, 0x21, 0x00


	//----- nvinfo : EIATTR_KPARAM_INFO
	.align		4
.L_11:
        /*0028*/ 	.byte	0x04, 0x17
        /*002a*/ 	.short	(.L_13 - .L_12)
.L_12:
        /*002c*/ 	.word	0x00000000
        /*0030*/ 	.short	0x0001
        /*0032*/ 	.short	0x0008
        /*0034*/ 	.byte	0x00, 0xf5, 0x21, 0x00


	//----- nvinfo : EIATTR_KPARAM_INFO
	.align		4
.L_13:
        /*0038*/ 	.byte	0x04, 0x17
        /*003a*/ 	.short	(.L_15 - .L_14)
.L_14:
        /*003c*/ 	.word	0x00000000
        /*0040*/ 	.short	0x0000
        /*0042*/ 	.short	0x0000
        /*0044*/ 	.byte	0x00, 0xf5, 0x21, 0x00


	//----- nvinfo : EIATTR_SPARSE_MMA_MASK
	.align		4
.L_15:
        /*0048*/ 	.byte	0x03, 0x50
        /*004a*/ 	.short	0x0000


	//----- nvinfo : EIATTR_MAXREG_COUNT
	.align		4
        /*004c*/ 	.byte	0x03, 0x1b
        /*004e*/ 	.short	0x00ff


	//----- nvinfo : EIATTR_MERCURY_ISA_VERSION
	.align		4
        /*0050*/ 	.byte	0x03, 0x5f
        /*0052*/ 	.short	0x0101


	//----- nvinfo : EIATTR_VRC_CTA_INIT_COUNT
	.align		4
        /*0054*/ 	.byte	0x02, 0x4a
	.zero		1
	.zero		1


	//----- nvinfo : EIATTR_EXIT_INSTR_OFFSETS
	.align		4
        /*0058*/ 	.byte	0x04, 0x1c
        /*005a*/ 	.short	(.L_17 - .L_16)


	//   ....[0]....
.L_16:
        /*005c*/ 	.word	0x00000150


	//----- nvinfo : EIATTR_CBANK_PARAM_SIZE
	.align		4
.L_17:
        /*0060*/ 	.byte	0x03, 0x19
        /*0062*/ 	.short	0x001c


	//----- nvinfo : EIATTR_PARAM_CBANK
	.align		4
        /*0064*/ 	.byte	0x04, 0x0a
        /*0066*/ 	.short	(.L_19 - .L_18)
	.align		4
.L_18:
        /*0068*/ 	.word	index@(.nv.constant0.AddNumbers)
        /*006c*/ 	.short	0x0380
        /*006e*/ 	.short	0x001c


	//----- nvinfo : EIATTR_SW_WAR
	.align		4
.L_19:
        /*0070*/ 	.byte	0x04, 0x36
        /*0072*/ 	.short	(.L_21 - .L_20)
.L_20:
        /*0074*/ 	.word	0x00000008
.L_21:


//--------------------- .nv.callgraph             --------------------------
	.section	.nv.callgraph,"",@"SHT_CUDA_CALLGRAPH"
	.align	4
	.sectionentsize	8
	.align		4
        /*0000*/ 	.word	0x00000000
	.align		4
        /*0004*/ 	.word	0xffffffff
	.align		4
        /*0008*/ 	.word	0x00000000
	.align		4
        /*000c*/ 	.word	0xfffffffe
	.align		4
        /*0010*/ 	.word	0x00000000
	.align		4
        /*0014*/ 	.word	0xfffffffd
	.align		4
        /*0018*/ 	.word	0x00000000
	.align		4
        /*001c*/ 	.word	0xfffffffc


//--------------------- .text.AddNumbers          --------------------------
	.section	.text.AddNumbers,"ax",@progbits
	.align	128
        .global         AddNumbers
        .type           AddNumbers,@function
        .size           AddNumbers,(.L_x_1 - AddNumbers)
        .other          AddNumbers,@"STO_CUDA_ENTRY STV_DEFAULT"
AddNumbers:
.text.AddNumbers:
[----:B------:R-:W-:Y:S01]  /*0000*/  LDC R1, c[0x0][0x37c] ;  /* 0x0000df00ff017b82 */ /* 0x000fe20000000800 */
[----:B------:R-:W0:Y:S07]  /*0010*/  S2R R0, SR_TID.Y ;  /* 0x0000000000007919 */ /* 0x000e2e0000002200 */
[----:B------:R-:W0:Y:S01]  /*0020*/  S2UR UR6, SR_CTAID.X ;  /* 0x00000000000679c3 */ /* 0x000e220000002500 */
[----:B------:R-:W1:Y:S01]  /*0030*/  LDCU UR7, c[0x0][0x360] ;  /* 0x00006c00ff0777ac */ /* 0x000e620008000800 */
[----:B------:R-:W1:Y:S01]  /*0040*/  S2R R9, SR_TID.X ;  /* 0x0000000000097919 */ /* 0x000e620000002100 */
[----:B------:R-:W2:Y:S05]  /*0050*/  LDCU.64 UR4, c[0x0][0x358] ;  /* 0x00006b00ff0477ac */ /* 0x000eaa0008000a00 */
[----:B------:R-:W3:Y:S08]  /*0060*/  S2UR UR8, SR_CTAID.Y ;  /* 0x00000000000879c3 */ /* 0x000ef00000002600 */
[----:B------:R-:W3:Y:S08]  /*0070*/  LDC R7, c[0x0][0x364] ;  /* 0x0000d900ff077b82 */ /* 0x000ef00000000800 */
[----:B------:R-:W4:Y:S01]  /*0080*/  LDC.64 R2, c[0x0][0x380] ;  /* 0x0000e000ff027b82 */ /* 0x000f220000000a00 */
[----:B0-----:R-:W-:-:S07]  /*0090*/  IADD3 R0, PT, PT, R0, UR6, RZ ;  /* 0x0000000600007c10 */ /* 0x001fce000fffe0ff */
[----:B------:R-:W0:Y:S01]  /*00a0*/  LDC.64 R4, c[0x0][0x388] ;  /* 0x0000e200ff047b82 */ /* 0x000e220000000a00 */
[----:B---3--:R-:W-:-:S07]  /*00b0*/  IMAD R0, R7, UR8, R0 ;  /* 0x0000000807007c24 */ /* 0x008fce000f8e0200 */
[----:B------:R-:W3:Y:S01]  /*00c0*/  LDC.64 R6, c[0x0][0x390] ;  /* 0x0000e400ff067b82 */ /* 0x000ee20000000a00 */
[----:B-1----:R-:W-:-:S04]  /*00d0*/  IMAD R9, R0, UR7, R9 ;  /* 0x0000000700097c24 */ /* 0x002fc8000f8e0209 */
[----:B----4-:R-:W-:-:S06]  /*00e0*/  IMAD.WIDE R2, R9, 0x4, R2 ;  /* 0x0000000409027825 */ /* 0x010fcc00078e0202 */
[----:B--2---:R-:W2:Y:S01]  /*00f0*/  LDG.E R2, desc[UR4][R2.64] ;  /* 0x0000000402027981 */ /* 0x004ea2000c1e1900 */
[----:B0-----:R-:W-:-:S06]  /*0100*/  IMAD.WIDE R4, R9, 0x4, R4 ;  /* 0x0000000409047825 */ /* 0x001fcc00078e0204 */
[----:B------:R-:W2:Y:S01]  /*0110*/  LDG.E R5, desc[UR4][R4.64] ;  /* 0x0000000404057981 */ /* 0x000ea2000c1e1900 */
[----:B---3--:R-:W-:Y:S01]  /*0120*/  IMAD.WIDE R6, R9, 0x4, R6 ;  /* 0x0000000409067825 */ /* 0x008fe200078e0206 */
[----:B--2---:R-:W-:-:S05]  /*0130*/  IADD3 R9, PT, PT, R2, R5, RZ ;  /* 0x0000000502097210 */ /* 0x004fca0007ffe0ff */
[----:B------:R-:W-:Y:S01]  /*0140*/  STG.E desc[UR4][R6.64], R9 ;  /* 0x0000000906007986 */ /* 0x000fe2000c101904 */
[----:B------:R-:W-:Y:S05]  /*0150*/  EXIT ;  /* 0x000000000000794d */ /* 0x000fea0003800000 */
.L_x_0:
[----:B------:R-:W-:-:S00]  /*0160*/  BRA `(.L_x_0) ;  /* 0xfffffffc00fc7947 */ /* 0x000fc0000383ffff */
[----:B------:R-:W-:-:S00]  /*0170*/  NOP ;  /* 0x0000000000007918 */ /* 0x000fc00000000000 */
        /* <DEDUP_REMOVED lines=8> */
.L_x_1:


//--------------------- .nv.shared.reserved.0     --------------------------
	.section	.nv.shared.reserved.0,"aw",@nobits
	.weak		__nv_reservedSMEM_offset_0_alias
	.size		__nv_reservedSMEM_offset_0_alias, 0, 64
	.other		__nv_reservedSMEM_offset_0_alias,@"STO_CUDA_RESERVED_SHARED STV_DEFAULT"
__nv_reservedSMEM_offset_0_alias:
	.zero		0
	.zero		64


//--------------------- .nv.constant0.AddNumbers  --------------------------
	.section	.nv.constant0.AddNumbers,"a",@progbits
	.sectionflags	@""
	.align	4
.nv.constant0.AddNumbers:
	.zero		924


//--------------------- SYMBOLS --------------------------

	.type		.nv.reservedSmem.offset0,@object
	.size		.nv.reservedSmem.offset0,0x4
